//
// Generated by NVIDIA NVVM Compiler
//
// Compiler Build ID: CL-36424714
// Cuda compilation tools, release 13.0, V13.0.88
// Based on NVVM 20.0.0
//

.version 9.0
.target sm_100
.address_size 64

	// .globl	_Z10MatMul_gpuiPiS_S_

.visible .entry _Z10MatMul_gpuiPiS_S_(
	.param .u32 _Z10MatMul_gpuiPiS_S__param_0,
	.param .u64 .ptr .align 1 _Z10MatMul_gpuiPiS_S__param_1,
	.param .u64 .ptr .align 1 _Z10MatMul_gpuiPiS_S__param_2,
	.param .u64 .ptr .align 1 _Z10MatMul_gpuiPiS_S__param_3
)
{
	.reg .pred 	%p<10>;
	.reg .b32 	%r<139>;
	.reg .b64 	%rd<60>;

	ld.param.u32 	%r53, [_Z10MatMul_gpuiPiS_S__param_0];
	ld.param.u64 	%rd8, [_Z10MatMul_gpuiPiS_S__param_1];
	ld.param.u64 	%rd9, [_Z10MatMul_gpuiPiS_S__param_2];
	ld.param.u64 	%rd7, [_Z10MatMul_gpuiPiS_S__param_3];
	cvta.to.global.u64 	%rd1, %rd9;
	cvta.to.global.u64 	%rd2, %rd8;
	mov.u32 	%r54, %ctaid.x;
	mov.u32 	%r55, %ntid.x;
	mov.u32 	%r56, %tid.x;
	mad.lo.s32 	%r1, %r54, %r55, %r56;
	mov.u32 	%r57, %ctaid.y;
	mov.u32 	%r58, %ntid.y;
	mul.lo.s32 	%r2, %r57, %r58;
	mov.u32 	%r3, %tid.y;
	add.s32 	%r59, %r2, %r3;
	max.s32 	%r60, %r1, %r59;
	setp.ge.s32 	%p1, %r60, %r53;
	@%p1 bra 	$L__BB0_13;
	mul.lo.s32 	%r63, %r1, %r53;
	cvt.s64.s32 	%rd3, %r63;
	and.b32  	%r5, %r53, 7;
	setp.lt.u32 	%p2, %r53, 8;
	mov.b32 	%r133, 0;
	mov.u32 	%r138, %r133;
	@%p2 bra 	$L__BB0_4;
	and.b32  	%r133, %r53, 2147483640;
	neg.s32 	%r127, %r133;
	add.s32 	%r65, %r3, %r53;
	add.s32 	%r126, %r65, %r2;
	shl.b32 	%r9, %r53, 3;
	shl.b32 	%r66, %r53, 1;
	add.s32 	%r125, %r59, %r66;
	mad.lo.s32 	%r124, %r53, 3, %r59;
	shl.b32 	%r67, %r53, 2;
	add.s32 	%r123, %r59, %r67;
	mad.lo.s32 	%r122, %r53, 5, %r59;
	mad.lo.s32 	%r121, %r53, 6, %r59;
	mad.lo.s32 	%r120, %r53, 7, %r59;
	shl.b64 	%rd10, %rd3, 2;
	add.s64 	%rd11, %rd10, %rd2;
	add.s64 	%rd59, %rd11, 16;
	mov.b32 	%r138, 0;
	mov.u32 	%r119, %r59;
$L__BB0_3:
	.pragma "nounroll";
	ld.global.u32 	%r68, [%rd59+-16];
	mul.wide.u32 	%rd12, %r119, 4;
	add.s64 	%rd13, %rd1, %rd12;
	ld.global.u32 	%r69, [%rd13];
	mad.lo.s32 	%r70, %r69, %r68, %r138;
	ld.global.u32 	%r71, [%rd59+-12];
	mul.wide.u32 	%rd14, %r126, 4;
	add.s64 	%rd15, %rd1, %rd14;
	ld.global.u32 	%r72, [%rd15];
	mad.lo.s32 	%r73, %r72, %r71, %r70;
	ld.global.u32 	%r74, [%rd59+-8];
	mul.wide.u32 	%rd16, %r125, 4;
	add.s64 	%rd17, %rd1, %rd16;
	ld.global.u32 	%r75, [%rd17];
	mad.lo.s32 	%r76, %r75, %r74, %r73;
	ld.global.u32 	%r77, [%rd59+-4];
	mul.wide.u32 	%rd18, %r124, 4;
	add.s64 	%rd19, %rd1, %rd18;
	ld.global.u32 	%r78, [%rd19];
	mad.lo.s32 	%r79, %r78, %r77, %r76;
	ld.global.u32 	%r80, [%rd59];
	mul.wide.u32 	%rd20, %r123, 4;
	add.s64 	%rd21, %rd1, %rd20;
	ld.global.u32 	%r81, [%rd21];
	mad.lo.s32 	%r82, %r81, %r80, %r79;
	ld.global.u32 	%r83, [%rd59+4];
	mul.wide.u32 	%rd22, %r122, 4;
	add.s64 	%rd23, %rd1, %rd22;
	ld.global.u32 	%r84, [%rd23];
	mad.lo.s32 	%r85, %r84, %r83, %r82;
	ld.global.u32 	%r86, [%rd59+8];
	mul.wide.u32 	%rd24, %r121, 4;
	add.s64 	%rd25, %rd1, %rd24;
	ld.global.u32 	%r87, [%rd25];
	mad.lo.s32 	%r88, %r87, %r86, %r85;
	ld.global.u32 	%r89, [%rd59+12];
	mul.wide.u32 	%rd26, %r120, 4;
	add.s64 	%rd27, %rd1, %rd26;
	ld.global.u32 	%r90, [%rd27];
	mad.lo.s32 	%r138, %r90, %r89, %r88;
	add.s32 	%r127, %r127, 8;
	add.s32 	%r126, %r126, %r9;
	add.s32 	%r125, %r125, %r9;
	add.s32 	%r124, %r124, %r9;
	add.s32 	%r123, %r123, %r9;
	add.s32 	%r122, %r122, %r9;
	add.s32 	%r121, %r121, %r9;
	add.s32 	%r120, %r120, %r9;
	add.s32 	%r119, %r119, %r9;
	add.s64 	%rd59, %rd59, 32;
	setp.ne.s32 	%p3, %r127, 0;
	@%p3 bra 	$L__BB0_3;
$L__BB0_4:
	setp.eq.s32 	%p4, %r5, 0;
	@%p4 bra 	$L__BB0_12;
	and.b32  	%r39, %r53, 3;
	setp.lt.u32 	%p5, %r5, 4;
	@%p5 bra 	$L__BB0_7;
	cvt.u64.u32 	%rd28, %r133;
	add.s64 	%rd29, %rd28, %rd3;
	shl.b64 	%rd30, %rd29, 2;
	add.s64 	%rd31, %rd2, %rd30;
	ld.global.u32 	%r92, [%rd31];
	mad.lo.s32 	%r93, %r133, %r53, %r59;
	mul.wide.u32 	%rd32, %r93, 4;
	add.s64 	%rd33, %rd1, %rd32;
	ld.global.u32 	%r94, [%rd33];
	mad.lo.s32 	%r95, %r94, %r92, %r138;
	ld.global.u32 	%r96, [%rd31+4];
	add.s32 	%r97, %r93, %r53;
	mul.wide.u32 	%rd34, %r97, 4;
	add.s64 	%rd35, %rd1, %rd34;
	ld.global.u32 	%r98, [%rd35];
	mad.lo.s32 	%r99, %r98, %r96, %r95;
	ld.global.u32 	%r100, [%rd31+8];
	add.s32 	%r101, %r97, %r53;
	mul.wide.u32 	%rd36, %r101, 4;
	add.s64 	%rd37, %rd1, %rd36;
	ld.global.u32 	%r102, [%rd37];
	mad.lo.s32 	%r103, %r102, %r100, %r99;
	ld.global.u32 	%r104, [%rd31+12];
	add.s32 	%r105, %r101, %r53;
	mul.wide.u32 	%rd38, %r105, 4;
	add.s64 	%rd39, %rd1, %rd38;
	ld.global.u32 	%r106, [%rd39];
	mad.lo.s32 	%r138, %r106, %r104, %r103;
	add.s32 	%r133, %r133, 4;
$L__BB0_7:
	setp.eq.s32 	%p6, %r39, 0;
	@%p6 bra 	$L__BB0_12;
	setp.eq.s32 	%p7, %r39, 1;
	@%p7 bra 	$L__BB0_10;
	cvt.u64.u32 	%rd40, %r133;
	add.s64 	%rd41, %rd40, %rd3;
	shl.b64 	%rd42, %rd41, 2;
	add.s64 	%rd43, %rd2, %rd42;
	ld.global.u32 	%r108, [%rd43];
	mad.lo.s32 	%r109, %r133, %r53, %r59;
	mul.wide.u32 	%rd44, %r109, 4;
	add.s64 	%rd45, %rd1, %rd44;
	ld.global.u32 	%r110, [%rd45];
	mad.lo.s32 	%r111, %r110, %r108, %r138;
	ld.global.u32 	%r112, [%rd43+4];
	add.s32 	%r113, %r109, %r53;
	mul.wide.u32 	%rd46, %r113, 4;
	add.s64 	%rd47, %rd1, %rd46;
	ld.global.u32 	%r114, [%rd47];
	mad.lo.s32 	%r138, %r114, %r112, %r111;
	add.s32 	%r133, %r133, 2;
$L__BB0_10:
	and.b32  	%r115, %r53, 1;
	setp.eq.b32 	%p8, %r115, 1;
	not.pred 	%p9, %p8;
	@%p9 bra 	$L__BB0_12;
	cvt.u64.u32 	%rd48, %r133;
	add.s64 	%rd49, %rd48, %rd3;
	shl.b64 	%rd50, %rd49, 2;
	add.s64 	%rd51, %rd2, %rd50;
	ld.global.u32 	%r116, [%rd51];
	mad.lo.s32 	%r117, %r133, %r53, %r59;
	mul.wide.u32 	%rd52, %r117, 4;
	add.s64 	%rd53, %rd1, %rd52;
	ld.global.u32 	%r118, [%rd53];
	mad.lo.s32 	%r138, %r118, %r116, %r138;
$L__BB0_12:
	cvt.u64.u32 	%rd54, %r59;
	add.s64 	%rd55, %rd3, %rd54;
	cvta.to.global.u64 	%rd56, %rd7;
	shl.b64 	%rd57, %rd55, 2;
	add.s64 	%rd58, %rd56, %rd57;
	st.global.u32 	[%rd58], %r138;
$L__BB0_13:
	ret;

}


// ===== COMPILED SASS (sm_100) =====

	.target	sm_100

	.elftype	@"ET_EXEC"


//--------------------- .note.nv.tkinfo           --------------------------
	.section	.note.nv.tkinfo,"",@"SHT_NOTE"
	.sectionflags	@"SHF_NOTE_NV_TKINFO"
	.tkinfo
        /*0018*/ 	.word	0x00000002
        /*0030*/ 	.string	""
        /*0030*/ 	.string	"ptxas"
        /*0030*/ 	.string	"Cuda compilation tools, release 13.0, V13.0.88"
        /*0030*/ 	.string	"Build cuda_13.0.r13.0/compiler.36424714_0"
        /*0030*/ 	.string	"-arch sm_100 -m 64 "



//--------------------- .note.nv.cuinfo           --------------------------
	.section	.note.nv.cuinfo,"",@"SHT_NOTE"
	.sectionflags	@"SHF_NOTE_NV_CUINFO"
        /*0018*/ 	.short	0x0002
        /*001a*/ 	.short	0x0064
        /*001c*/ 	.short	0x0082
	.zero		2


//--------------------- .nv.info                  --------------------------
	.section	.nv.info,"",@"SHT_CUDA_INFO"
	.align	4


	//----- nvinfo : EIATTR_REGCOUNT
	.align		4
        /*0000*/ 	.byte	0x04, 0x2f
        /*0002*/ 	.short	(.L_1 - .L_0)
	.align		4
.L_0:
        /*0004*/ 	.word	index@(_Z10MatMul_gpuiPiS_S_)
        /*0008*/ 	.word	0x00000020


	//----- nvinfo : EIATTR_FRAME_SIZE
	.align		4
.L_1:
        /*000c*/ 	.byte	0x04, 0x11
        /*000e*/ 	.short	(.L_3 - .L_2)
	.align		4
.L_2:
        /*0010*/ 	.word	index@(_Z10MatMul_gpuiPiS_S_)
        /*0014*/ 	.word	0x00000000


	//----- nvinfo : EIATTR_MIN_STACK_SIZE
	.align		4
.L_3:
        /*0018*/ 	.byte	0x04, 0x12
        /*001a*/ 	.short	(.L_5 - .L_4)
	.align		4
.L_4:
        /*001c*/ 	.word	index@(_Z10MatMul_gpuiPiS_S_)
        /*0020*/ 	.word	0x00000000
.L_5:


//--------------------- .nv.compat                --------------------------
	.section	.nv.compat,"",@"SHT_CUDA_COMPAT_INFO"
	.align	4
        /*0000*/ 	.byte	0x02, 0x09, 0x00, 0x00, 0x02, 0x02, 0x01, 0x00, 0x02, 0x05, 0x05, 0x00, 0x03, 0x07, 0x01, 0x01
        /*0010*/ 	.byte	0x02, 0x03, 0x00, 0x00, 0x02, 0x06, 0x01, 0x00, 0x04, 0x0b, 0x08, 0x00, 0x09, 0x00, 0x00, 0x00
        /*0020*/ 	.byte	0x00, 0x00, 0x00, 0x00


//--------------------- .nv.info._Z10MatMul_gpuiPiS_S_ --------------------------
	.section	.nv.info._Z10MatMul_gpuiPiS_S_,"",@"SHT_CUDA_INFO"
	.sectionflags	@""
	.align	4


	//----- nvinfo : EIATTR_CUDA_API_VERSION
	.align		4
        /*0000*/ 	.byte	0x04, 0x37
        /*0002*/ 	.short	(.L_7 - .L_6)
.L_6:
        /*0004*/ 	.word	0x00000082


	//----- nvinfo : EIATTR_KPARAM_INFO
	.align		4
.L_7:
        /*0008*/ 	.byte	0x04, 0x17
        /*000a*/ 	.short	(.L_9 - .L_8)
.L_8:
        /*000c*/ 	.word	0x00000000
        /*0010*/ 	.short	0x0003
        /*0012*/ 	.short	0x0018
        /*0014*/ 	.byte	0x00, 0xf5, 0x21, 0x00


	//----- nvinfo : EIATTR_KPARAM_INFO
	.align		4
.L_9:
        /*0018*/ 	.byte	0x04, 0x17
        /*001a*/ 	.short	(.L_11 - .L_10)
.L_10:
        /*001c*/ 	.word	0x00000000
        /*0020*/ 	.short	0x0002
        /*0022*/ 	.short	0x0010
        /*0024*/ 	.byte	0x00, 0xf5, 0x21, 0x00


	//----- nvinfo : EIATTR_KPARAM_INFO
	.align		4
.L_11:
        /*0028*/ 	.byte	0x04, 0x17
        /*002a*/ 	.short	(.L_13 - .L_12)
.L_12:
        /*002c*/ 	.word	0x00000000
        /*0030*/ 	.short	0x0001
        /*0032*/ 	.short	0x0008
        /*0034*/ 	.byte	0x00, 0xf5, 0x21, 0x00


	//----- nvinfo : EIATTR_KPARAM_INFO
	.align		4
.L_13:
        /*0038*/ 	.byte	0x04, 0x17
        /*003a*/ 	.short	(.L_15 - .L_14)
.L_14:
        /*003c*/ 	.word	0x00000000
        /*0040*/ 	.short	0x0000
        /*0042*/ 	.short	0x0000
        /*0044*/ 	.byte	0x00, 0xf0, 0x11, 0x00


	//----- nvinfo : EIATTR_SPARSE_MMA_MASK
	.align		4
.L_15:
        /*0048*/ 	.byte	0x03, 0x50
        /*004a*/ 	.short	0x0000


	//----- nvinfo : EIATTR_MAXREG_COUNT
	.align		4
        /*004c*/ 	.byte	0x03, 0x1b
        /*004e*/ 	.short	0x00ff


	//----- nvinfo : EIATTR_MERCURY_ISA_VERSION
	.align		4
        /*0050*/ 	.byte	0x03, 0x5f
        /*0052*/ 	.short	0x0101


	//----- nvinfo : EIATTR_VRC_CTA_INIT_COUNT
	.align		4
        /*0054*/ 	.byte	0x02, 0x4a
	.zero		1
	.zero		1


	//----- nvinfo : EIATTR_EXIT_INSTR_OFFSETS
	.align		4
        /*0058*/ 	.byte	0x04, 0x1c
        /*005a*/ 	.short	(.L_17 - .L_16)


	//   ....[0]....
.L_16:
        /*005c*/ 	.word	0x000000d0


	//   ....[1]....
        /*0060*/ 	.word	0x000009d0


	//----- nvinfo : EIATTR_CBANK_PARAM_SIZE
	.align		4
.L_17:
        /*0064*/ 	.byte	0x03, 0x19
        /*0066*/ 	.short	0x0020


	//----- nvinfo : EIATTR_PARAM_CBANK
	.align		4
        /*0068*/ 	.byte	0x04, 0x0a
        /*006a*/ 	.short	(.L_19 - .L_18)
	.align		4
.L_18:
        /*006c*/ 	.word	index@(.nv.constant0._Z10MatMul_gpuiPiS_S_)
        /*0070*/ 	.short	0x0380
        /*0072*/ 	.short	0x0020


	//----- nvinfo : EIATTR_SW_WAR
	.align		4
.L_19:
        /*0074*/ 	.byte	0x04, 0x36
        /*0076*/ 	.short	(.L_21 - .L_20)
.L_20:
        /*0078*/ 	.word	0x00000008
.L_21:


//--------------------- .nv.callgraph             --------------------------
	.section	.nv.callgraph,"",@"SHT_CUDA_CALLGRAPH"
	.align	4
	.sectionentsize	8
	.align		4
        /*0000*/ 	.word	0x00000000
	.align		4
        /*0004*/ 	.word	0xffffffff
	.align		4
        /*0008*/ 	.word	0x00000000
	.align		4
        /*000c*/ 	.word	0xfffffffe
	.align		4
        /*0010*/ 	.word	0x00000000
	.align		4
        /*0014*/ 	.word	0xfffffffd
	.align		4
        /*0018*/ 	.word	0x00000000
	.align		4
        /*001c*/ 	.word	0xfffffffc


//--------------------- .text._Z10MatMul_gpuiPiS_S_ --------------------------
	.section	.text._Z10MatMul_gpuiPiS_S_,"ax",@progbits
	.align	128
        .global         _Z10MatMul_gpuiPiS_S_
        .type           _Z10MatMul_gpuiPiS_S_,@function
        .size           _Z10MatMul_gpuiPiS_S_,(.L_x_5 - _Z10MatMul_gpuiPiS_S_)
        .other          _Z10MatMul_gpuiPiS_S_,@"STO_CUDA_ENTRY STV_DEFAULT"
_Z10MatMul_gpuiPiS_S_:
.text._Z10MatMul_gpuiPiS_S_:
[----:B------:R-:W-:Y:S01]  /*0000*/  LDC R1, c[0x0][0x37c] ;  /* 0x0000df00ff017b82 */ /* 0x000fe20000000800 */
[----:B------:R-:W0:Y:S07]  /*0010*/  S2R R3, SR_TID.X ;  /* 0x0000000000037919 */ /* 0x000e2e0000002100 */
[----:B------:R-:W1:Y:S01]  /*0020*/  S2UR UR4, SR_CTAID.Y ;  /* 0x00000000000479c3 */ /* 0x000e620000002600 */
[----:B------:R-:W2:Y:S07]  /*0030*/  S2R R7, SR_TID.Y ;  /* 0x0000000000077919 */ /* 0x000eae0000002200 */
[----:B------:R-:W0:Y:S08]  /*0040*/  S2UR UR6, SR_CTAID.X ;  /* 0x00000000000679c3 */ /* 0x000e300000002500 */
[----:B------:R-:W0:Y:S01]  /*0050*/  LDC R4, c[0x0][0x360] ;  /* 0x0000d800ff047b82 */ /* 0x000e220000000800 */
[----:B------:R-:W1:Y:S07]  /*0060*/  LDCU UR5, c[0x0][0x364] ;  /* 0x00006c80ff0577ac */ /* 0x000e6e0008000800 */
[----:B------:R-:W3:Y:S01]  /*0070*/  LDC R0, c[0x0][0x380] ;  /* 0x0000e000ff007b82 */ /* 0x000ee20000000800 */
[----:B-1----:R-:W-:Y:S01]  /*0080*/  UIMAD UR4, UR4, UR5, URZ ;  /* 0x00000005040472a4 */ /* 0x002fe2000f8e02ff */
[----:B0-----:R-:W-:-:S05]  /*0090*/  IMAD R4, R4, UR6, R3 ;  /* 0x0000000604047c24 */ /* 0x001fca000f8e0203 */
[----:B--2---:R-:W-:-:S04]  /*00a0*/  IADD3 R3, PT, PT, R7, UR4, RZ ;  /* 0x0000000407037c10 */ /* 0x004fc8000fffe0ff */
[----:B------:R-:W-:-:S04]  /*00b0*/  VIMNMX R5, PT, PT, R4, R3, !PT ;  /* 0x0000000304057248 */ /* 0x000fc80007fe0100 */
[----:B---3--:R-:W-:-:S13]  /*00c0*/  ISETP.GE.AND P0, PT, R5, R0, PT ;  /* 0x000000000500720c */ /* 0x008fda0003f06270 */
[----:B------:R-:W-:Y:S05]  /*00d0*/  @P0 EXIT ;  /* 0x000000000000094d */ /* 0x000fea0003800000 */
[----:B------:R-:W-:Y:S01]  /*00e0*/  ISETP.GE.U32.AND P1, PT, R0, 0x8, PT ;  /* 0x000000080000780c */ /* 0x000fe20003f26070 */
[----:B------:R-:W-:Y:S01]  /*00f0*/  IMAD R4, R4, R0, RZ ;  /* 0x0000000004047224 */ /* 0x000fe200078e02ff */
[----:B------:R-:W-:Y:S01]  /*0100*/  LOP3.LUT R2, R0, 0x7, RZ, 0xc0, !PT ;  /* 0x0000000700027812 */ /* 0x000fe200078ec0ff */
[----:B------:R-:W0:Y:S01]  /*0110*/  LDCU.64 UR6, c[0x0][0x358] ;  /* 0x00006b00ff0677ac */ /* 0x000e220008000a00 */
[----:B------:R-:W-:Y:S02]  /*0120*/  HFMA2 R12, -RZ, RZ, 0, 0 ;  /* 0x00000000ff0c7431 */ /* 0x000fe400000001ff */
[----:B------:R-:W-:Y:S01]  /*0130*/  IMAD.MOV.U32 R5, RZ, RZ, RZ ;  /* 0x000000ffff057224 */ /* 0x000fe200078e00ff */
[----:B------:R-:W-:Y:S02]  /*0140*/  ISETP.NE.AND P0, PT, R2, RZ, PT ;  /* 0x000000ff0200720c */ /* 0x000fe40003f05270 */
[----:B------:R-:W-:-:S04]  /*0150*/  SHF.R.S32.HI R9, RZ, 0x1f, R4 ;  /* 0x0000001fff097819 */ /* 0x000fc80000011404 */
[----:B------:R-:W-:Y:S07]  /*0160*/  @!P1 BRA `(.L_x_0) ;  /* 0x0000000400009947 */ /* 0x000fee0003800000 */
[----:B------:R-:W1:Y:S01]  /*0170*/  LDCU.64 UR8, c[0x0][0x388] ;  /* 0x00007100ff0877ac */ /* 0x000e620008000a00 */
[C---:B------:R-:W-:Y:S01]  /*0180*/  LOP3.LUT R5, R0.reuse, 0x7ffffff8, RZ, 0xc0, !PT ;  /* 0x7ffffff800057812 */ /* 0x040fe200078ec0ff */
[C---:B------:R-:W-:Y:S01]  /*0190*/  IMAD R11, R0.reuse, 0x2, R3 ;  /* 0x00000002000b7824 */ /* 0x040fe200078e0203 */
[C---:B------:R-:W-:Y:S01]  /*01a0*/  IADD3 R7, PT, PT, R0.reuse, UR4, R7 ;  /* 0x0000000400077c10 */ /* 0x040fe2000fffe007 */
[C-C-:B------:R-:W-:Y:S01]  /*01b0*/  IMAD R13, R0.reuse, 0x3, R3.reuse ;  /* 0x00000003000d7824 */ /* 0x140fe200078e0203 */
[CC--:B------:R-:W-:Y:S01]  /*01c0*/  LEA R15, R0.reuse, R3.reuse, 0x2 ;  /* 0x00000003000f7211 */ /* 0x0c0fe200078e10ff */
[C-C-:B------:R-:W-:Y:S01]  /*01d0*/  IMAD R27, R0.reuse, 0x5, R3.reuse ;  /* 0x00000005001b7824 */ /* 0x140fe200078e0203 */
[----:B------:R-:W-:Y:S01]  /*01e0*/  MOV R10, R3 ;  /* 0x00000003000a7202 */ /* 0x000fe20000000f00 */
[C-C-:B------:R-:W-:Y:S02]  /*01f0*/  IMAD R29, R0.reuse, 0x6, R3.reuse ;  /* 0x00000006001d7824 */ /* 0x140fe400078e0203 */
[----:B------:R-:W-:-:S02]  /*0200*/  IMAD R8, R0, 0x7, R3 ;  /* 0x0000000700087824 */ /* 0x000fc400078e0203 */
[----:B------:R-:W-:Y:S02]  /*0210*/  IMAD.MOV.U32 R12, RZ, RZ, RZ ;  /* 0x000000ffff0c7224 */ /* 0x000fe400078e00ff */
[----:B------:R-:W-:Y:S01]  /*0220*/  IMAD.MOV R6, RZ, RZ, -R5 ;  /* 0x000000ffff067224 */ /* 0x000fe200078e0a05 */
[----:B-1----:R-:W-:-:S04]  /*0230*/  LEA R14, P1, R4, UR8, 0x2 ;  /* 0x00000008040e7c11 */ /* 0x002fc8000f8210ff */
[----:B------:R-:W-:Y:S02]  /*0240*/  LEA.HI.X R23, R4, UR9, R9, 0x2, P1 ;  /* 0x0000000904177c11 */ /* 0x000fe400088f1409 */
[----:B------:R-:W-:-:S04]  /*0250*/  IADD3 R14, P1, PT, R14, 0x10, RZ ;  /* 0x000000100e0e7810 */ /* 0x000fc80007f3e0ff */
[----:B------:R-:W-:-:S09]  /*0260*/  IADD3.X R23, PT, PT, RZ, R23, RZ, P1, !PT ;  /* 0x00000017ff177210 */ /* 0x000fd20000ffe4ff */
.L_x_1:
[----:B------:R-:W1:Y:S01]  /*0270*/  LDC.64 R18, c[0x0][0x390] ;  /* 0x0000e400ff127b82 */ /* 0x000e620000000a00 */
[----:B------:R-:W-:Y:S01]  /*0280*/  MOV R16, R14 ;  /* 0x0000000e00107202 */ /* 0x000fe20000000f00 */
[----:B------:R-:W-:-:S05]  /*0290*/  IMAD.MOV.U32 R17, RZ, RZ, R23 ;  /* 0x000000ffff117224 */ /* 0x000fca00078e0017 */
[----:B0-----:R-:W2:Y:S04]  /*02a0*/  LDG.E R23, desc[UR6][R16.64+-0x10] ;  /* 0xfffff00610177981 */ /* 0x001ea8000c1e1900 */
[----:B------:R-:W3:Y:S04]  /*02b0*/  LDG.E R26, desc[UR6][R16.64+-0xc] ;  /* 0xfffff406101a7981 */ /* 0x000ee8000c1e1900 */
[----:B------:R-:W4:Y:S01]  /*02c0*/  LDG.E R28, desc[UR6][R16.64+-0x4] ;  /* 0xfffffc06101c7981 */ /* 0x000f22000c1e1900 */
[----:B-1----:R-:W-:-:S05]  /*02d0*/  IMAD.WIDE.U32 R20, R10, 0x4, R18 ;  /* 0x000000040a147825 */ /* 0x002fca00078e0012 */
[----:B------:R0:W2:Y:S01]  /*02e0*/  LDG.E R14, desc[UR6][R20.64] ;  /* 0x00000006140e7981 */ /* 0x0000a2000c1e1900 */
[----:B------:R-:W-:-:S04]  /*02f0*/  IMAD.WIDE.U32 R24, R13, 0x4, R18 ;  /* 0x000000040d187825 */ /* 0x000fc800078e0012 */
[----:B0-----:R-:W-:-:S04]  /*0300*/  IMAD.WIDE.U32 R20, R7, 0x4, R18 ;  /* 0x0000000407147825 */ /* 0x001fc800078e0012 */
[----:B--2---:R-:W-:Y:S02]  /*0310*/  IMAD R12, R23, R14, R12 ;  /* 0x0000000e170c7224 */ /* 0x004fe400078e020c */
[--C-:B------:R-:W-:Y:S01]  /*0320*/  IMAD.WIDE.U32 R22, R11, 0x4, R18.reuse ;  /* 0x000000040b167825 */ /* 0x100fe200078e0012 */
[----:B------:R-:W3:Y:S04]  /*0330*/  LDG.E R14, desc[UR6][R20.64] ;  /* 0x00000006140e7981 */ /* 0x000ee8000c1e1900 */
[----:B------:R-:W2:Y:S04]  /*0340*/  LDG.E R21, desc[UR6][R22.64] ;  /* 0x0000000616157981 */ /* 0x000ea8000c1e1900 */
[----:B------:R-:W2:Y:S04]  /*0350*/  LDG.E R22, desc[UR6][R16.64+-0x8] ;  /* 0xfffff80610167981 */ /* 0x000ea8000c1e1900 */
[----:B------:R0:W4:Y:S02]  /*0360*/  LDG.E R23, desc[UR6][R24.64] ;  /* 0x0000000618177981 */ /* 0x000124000c1e1900 */
[----:B0-----:R-:W-:-:S04]  /*0370*/  IMAD.WIDE.U32 R24, R15, 0x4, R18 ;  /* 0x000000040f187825 */ /* 0x001fc800078e0012 */
[----:B---3--:R-:W-:Y:S02]  /*0380*/  IMAD R12, R26, R14, R12 ;  /* 0x0000000e1a0c7224 */ /* 0x008fe400078e020c */
[----:B------:R-:W3:Y:S04]  /*0390*/  LDG.E R14, desc[UR6][R24.64] ;  /* 0x00000006180e7981 */ /* 0x000ee8000c1e1900 */
[----:B------:R-:W3:Y:S01]  /*03a0*/  LDG.E R26, desc[UR6][R16.64] ;  /* 0x00000006101a7981 */ /* 0x000ee2000c1e1900 */
[----:B--2---:R-:W-:Y:S02]  /*03b0*/  IMAD R12, R22, R21, R12 ;  /* 0x00000015160c7224 */ /* 0x004fe400078e020c */
[----:B------:R-:W-:-:S04]  /*03c0*/  IMAD.WIDE.U32 R20, R27, 0x4, R18 ;  /* 0x000000041b147825 */ /* 0x000fc800078e0012 */
[----:B----4-:R-:W-:Y:S02]  /*03d0*/  IMAD R12, R28, R23, R12 ;  /* 0x000000171c0c7224 */ /* 0x010fe400078e020c */
[--C-:B------:R-:W-:Y:S01]  /*03e0*/  IMAD.WIDE.U32 R22, R29, 0x4, R18.reuse ;  /* 0x000000041d167825 */ /* 0x100fe200078e0012 */
[----:B------:R-:W2:Y:S03]  /*03f0*/  LDG.E R20, desc[UR6][R20.64] ;  /* 0x0000000614147981 */ /* 0x000ea6000c1e1900 */
[----:B------:R-:W-:Y:S01]  /*0400*/  IMAD.WIDE.U32 R18, R8, 0x4, R18 ;  /* 0x0000000408127825 */ /* 0x000fe200078e0012 */
[----:B------:R-:W4:Y:S04]  /*0410*/  LDG.E R28, desc[UR6][R16.64+0xc] ;  /* 0x00000c06101c7981 */ /* 0x000f28000c1e1900 */
[----:B------:R0:W5:Y:S04]  /*0420*/  LDG.E R22, desc[UR6][R22.64] ;  /* 0x0000000616167981 */ /* 0x000168000c1e1900 */
[----:B------:R-:W2:Y:S04]  /*0430*/  LDG.E R21, desc[UR6][R16.64+0x4] ;  /* 0x0000040610157981 */ /* 0x000ea8000c1e1900 */
[----:B------:R-:W4:Y:S04]  /*0440*/  LDG.E R19, desc[UR6][R18.64] ;  /* 0x0000000612137981 */ /* 0x000f28000c1e1900 */
[----:B------:R-:W5:Y:S01]  /*0450*/  LDG.E R18, desc[UR6][R16.64+0x8] ;  /* 0x0000080610127981 */ /* 0x000f62000c1e1900 */
[----:B------:R-:W-:Y:S01]  /*0460*/  IADD3 R6, PT, PT, R6, 0x8, RZ ;  /* 0x0000000806067810 */ /* 0x000fe20007ffe0ff */
[C---:B------:R-:W-:Y:S01]  /*0470*/  IMAD R7, R0.reuse, 0x8, R7 ;  /* 0x0000000800077824 */ /* 0x040fe200078e0207 */
[C---:B------:R-:W-:Y:S01]  /*0480*/  LEA R11, R0.reuse, R11, 0x3 ;  /* 0x0000000b000b7211 */ /* 0x040fe200078e18ff */
[C---:B------:R-:W-:Y:S01]  /*0490*/  IMAD R15, R0.reuse, 0x8, R15 ;  /* 0x00000008000f7824 */ /* 0x040fe200078e020f */
[C---:B------:R-:W-:Y:S01]  /*04a0*/  LEA R13, R0.reuse, R13, 0x3 ;  /* 0x0000000d000d7211 */ /* 0x040fe200078e18ff */
[C---:B------:R-:W-:Y:S01]  /*04b0*/  IMAD R8, R0.reuse, 0x8, R8 ;  /* 0x0000000800087824 */ /* 0x040fe200078e0208 */
[----:B------:R-:W-:-:S02]  /*04c0*/  LEA R27, R0, R27, 0x3 ;  /* 0x0000001b001b7211 */ /* 0x000fc400078e18ff */
[C---:B------:R-:W-:Y:S02]  /*04d0*/  LEA R29, R0.reuse, R29, 0x3 ;  /* 0x0000001d001d7211 */ /* 0x040fe400078e18ff */
[----:B------:R-:W-:Y:S01]  /*04e0*/  LEA R10, R0, R10, 0x3 ;  /* 0x0000000a000a7211 */ /* 0x000fe200078e18ff */
[----:B---3--:R-:W-:Y:S01]  /*04f0*/  IMAD R12, R26, R14, R12 ;  /* 0x0000000e1a0c7224 */ /* 0x008fe200078e020c */
[----:B------:R-:W-:-:S04]  /*0500*/  IADD3 R14, P1, PT, R16, 0x20, RZ ;  /* 0x00000020100e7810 */ /* 0x000fc80007f3e0ff */
[----:B0-----:R-:W-:Y:S02]  /*0510*/  IADD3.X R23, PT, PT, RZ, R17, RZ, P1, !PT ;  /* 0x00000011ff177210 */ /* 0x001fe40000ffe4ff */
[----:B------:R-:W-:Y:S01]  /*0520*/  ISETP.NE.AND P1, PT, R6, RZ, PT ;  /* 0x000000ff0600720c */ /* 0x000fe20003f25270 */
[----:B--2---:R-:W-:-:S04]  /*0530*/  IMAD R25, R21, R20, R12 ;  /* 0x0000001415197224 */ /* 0x004fc800078e020c */
[----:B-----5:R-:W-:-:S04]  /*0540*/  IMAD R25, R18, R22, R25 ;  /* 0x0000001612197224 */ /* 0x020fc800078e0219 */
[----:B----4-:R-:W-:-:S04]  /*0550*/  IMAD R12, R28, R19, R25 ;  /* 0x000000131c0c7224 */ /* 0x010fc800078e0219 */
[----:B------:R-:W-:Y:S05]  /*0560*/  @P1 BRA `(.L_x_1) ;  /* 0xfffffffc00401947 */ /* 0x000fea000383ffff */
.L_x_0:
[----:B------:R-:W-:Y:S05]  /*0570*/  @!P0 BRA `(.L_x_2) ;  /* 0x0000000000fc8947 */ /* 0x000fea0003800000 */
[----:B------:R-:W-:Y:S02]  /*0580*/  ISETP.GE.U32.AND P0, PT, R2, 0x4, PT ;  /* 0x000000040200780c */ /* 0x000fe40003f06070 */
[----:B------:R-:W-:-:S04]  /*0590*/  LOP3.LUT R8, R0, 0x3, RZ, 0xc0, !PT ;  /* 0x0000000300087812 */ /* 0x000fc800078ec0ff */
[----:B------:R-:W-:-:S07]  /*05a0*/  ISETP.NE.AND P1, PT, R8, RZ, PT ;  /* 0x000000ff0800720c */ /* 0x000fce0003f25270 */
[----:B------:R-:W-:Y:S06]  /*05b0*/  @!P0 BRA `(.L_x_3) ;  /* 0x00000000006c8947 */ /* 0x000fec0003800000 */
[----:B------:R-:W1:Y:S01]  /*05c0*/  LDC.64 R10, c[0x0][0x390] ;  /* 0x0000e400ff0a7b82 */ /* 0x000e620000000a00 */
[----:B------:R-:W2:Y:S01]  /*05d0*/  LDCU.64 UR4, c[0x0][0x388] ;  /* 0x00007100ff0477ac */ /* 0x000ea20008000a00 */
[----:B------:R-:W-:Y:S01]  /*05e0*/  IADD3 R2, P0, PT, R4, R5, RZ ;  /* 0x0000000504027210 */ /* 0x000fe20007f1e0ff */
[----:B------:R-:W-:-:S03]  /*05f0*/  IMAD R19, R5, R0, R3 ;  /* 0x0000000005137224 */ /* 0x000fc600078e0203 */
[----:B------:R-:W-:Y:S01]  /*0600*/  IADD3.X R7, PT, PT, RZ, R9, RZ, P0, !PT ;  /* 0x00000009ff077210 */ /* 0x000fe200007fe4ff */
[----:B------:R-:W-:-:S05]  /*0610*/  IMAD.IADD R17, R19, 0x1, R0 ;  /* 0x0000000113117824 */ /* 0x000fca00078e0200 */
[----:B------:R-:W-:Y:S02]  /*0620*/  IADD3 R21, PT, PT, R17, R0, RZ ;  /* 0x0000000011157210 */ /* 0x000fe40007ffe0ff */
[----:B--2---:R-:W-:-:S04]  /*0630*/  LEA R6, P0, R2, UR4, 0x2 ;  /* 0x0000000402067c11 */ /* 0x004fc8000f8010ff */
[----:B------:R-:W-:Y:S01]  /*0640*/  LEA.HI.X R7, R2, UR5, R7, 0x2, P0 ;  /* 0x0000000502077c11 */ /* 0x000fe200080f1407 */
[----:B-1----:R-:W-:-:S04]  /*0650*/  IMAD.WIDE.U32 R18, R19, 0x4, R10 ;  /* 0x0000000413127825 */ /* 0x002fc800078e000a */
[--C-:B------:R-:W-:Y:S01]  /*0660*/  IMAD.WIDE.U32 R16, R17, 0x4, R10.reuse ;  /* 0x0000000411107825 */ /* 0x100fe200078e000a */
[----:B0-----:R-:W2:Y:S03]  /*0670*/  LDG.E R13, desc[UR6][R6.64] ;  /* 0x00000006060d7981 */ /* 0x001ea6000c1e1900 */
[C---:B------:R-:W-:Y:S01]  /*0680*/  IMAD.WIDE.U32 R14, R21.reuse, 0x4, R10 ;  /* 0x00000004150e7825 */ /* 0x040fe200078e000a */
[----:B------:R-:W2:Y:S01]  /*0690*/  LDG.E R18, desc[UR6][R18.64] ;  /* 0x0000000612127981 */ /* 0x000ea2000c1e1900 */
[----:B------:R-:W-:-:S03]  /*06a0*/  IADD3 R21, PT, PT, R21, R0, RZ ;  /* 0x0000000015157210 */ /* 0x000fc60007ffe0ff */
[----:B------:R-:W3:Y:S02]  /*06b0*/  LDG.E R16, desc[UR6][R16.64] ;  /* 0x0000000610107981 */ /* 0x000ee4000c1e1900 */
[----:B------:R-:W-:Y:S02]  /*06c0*/  IMAD.WIDE.U32 R10, R21, 0x4, R10 ;  /* 0x00000004150a7825 */ /* 0x000fe400078e000a */
[----:B------:R-:W3:Y:S04]  /*06d0*/  LDG.E R2, desc[UR6][R6.64+0x4] ;  /* 0x0000040606027981 */ /* 0x000ee8000c1e1900 */
[----:B------:R-:W4:Y:S04]  /*06e0*/  LDG.E R14, desc[UR6][R14.64] ;  /* 0x000000060e0e7981 */ /* 0x000f28000c1e1900 */
[----:B------:R-:W4:Y:S04]  /*06f0*/  LDG.E R21, desc[UR6][R6.64+0x8] ;  /* 0x0000080606157981 */ /* 0x000f28000c1e1900 */
[----:B------:R-:W5:Y:S04]  /*0700*/  LDG.E R23, desc[UR6][R6.64+0xc] ;  /* 0x00000c0606177981 */ /* 0x000f68000c1e1900 */
[----:B------:R-:W5:Y:S01]  /*0710*/  LDG.E R10, desc[UR6][R10.64] ;  /* 0x000000060a0a7981 */ /* 0x000f62000c1e1900 */
[----:B------:R-:W-:-:S02]  /*0720*/  VIADD R5, R5, 0x4 ;  /* 0x0000000405057836 */ /* 0x000fc40000000000 */
[----:B--2---:R-:W-:-:S04]  /*0730*/  IMAD R13, R13, R18, R12 ;  /* 0x000000120d0d7224 */ /* 0x004fc800078e020c */
[----:B---3--:R-:W-:-:S04]  /*0740*/  IMAD R2, R2, R16, R13 ;  /* 0x0000001002027224 */ /* 0x008fc800078e020d */
[----:B----4-:R-:W-:-:S04]  /*0750*/  IMAD R2, R21, R14, R2 ;  /* 0x0000000e15027224 */ /* 0x010fc800078e0202 */
[----:B-----5:R-:W-:-:S07]  /*0760*/  IMAD R12, R23, R10, R2 ;  /* 0x0000000a170c7224 */ /* 0x020fce00078e0202 */
.L_x_3:
[----:B------:R-:W-:Y:S05]  /*0770*/  @!P1 BRA `(.L_x_2) ;  /* 0x00000000007c9947 */ /* 0x000fea0003800000 */
[----:B------:R-:W-:Y:S02]  /*0780*/  ISETP.NE.AND P1, PT, R8, 0x1, PT ;  /* 0x000000010800780c */ /* 0x000fe40003f25270 */
[----:B------:R-:W-:-:S04]  /*0790*/  LOP3.LUT R2, R0, 0x1, RZ, 0xc0, !PT ;  /* 0x0000000100027812 */ /* 0x000fc800078ec0ff */
[----:B------:R-:W-:-:S07]  /*07a0*/  ISETP.NE.U32.AND P0, PT, R2, 0x1, PT ;  /* 0x000000010200780c */ /* 0x000fce0003f05070 */
[----:B------:R-:W1:Y:S01]  /*07b0*/  @P1 LDC.64 R6, c[0x0][0x388] ;  /* 0x0000e200ff061b82 */ /* 0x000e620000000a00 */
[C---:B------:R-:W-:Y:S01]  /*07c0*/  @P1 IADD3 R8, P2, PT, R4.reuse, R5, RZ ;  /* 0x0000000504081210 */ /* 0x040fe20007f5e0ff */
[CCC-:B------:R-:W-:Y:S01]  /*07d0*/  @P1 IMAD R21, R5.reuse, R0.reuse, R3.reuse ;  /* 0x0000000005151224 */ /* 0x1c0fe200078e0203 */
[----:B------:R-:W-:Y:S02]  /*07e0*/  @P1 IADD3 R5, PT, PT, R5, 0x2, RZ ;  /* 0x0000000205051810 */ /* 0x000fe40007ffe0ff */
[----:B------:R-:W-:Y:S02]  /*07f0*/  @P1 IADD3.X R13, PT, PT, RZ, R9, RZ, P2, !PT ;  /* 0x00000009ff0d1210 */ /* 0x000fe400017fe4ff */
[----:B------:R-:W-:Y:S01]  /*0800*/  @!P0 IADD3 R2, P2, PT, R4, R5, RZ ;  /* 0x0000000504028210 */ /* 0x000fe20007f5e0ff */
[----:B------:R-:W2:Y:S01]  /*0810*/  @P1 LDC.64 R16, c[0x0][0x390] ;  /* 0x0000e400ff101b82 */ /* 0x000ea20000000a00 */
[----:B------:R-:W-:-:S07]  /*0820*/  @!P0 IMAD R5, R5, R0, R3 ;  /* 0x0000000005058224 */ /* 0x000fce00078e0203 */
[----:B------:R-:W3:Y:S08]  /*0830*/  @!P0 LDC.64 R14, c[0x0][0x388] ;  /* 0x0000e200ff0e8b82 */ /* 0x000ef00000000a00 */
[----:B------:R-:W4:Y:S01]  /*0840*/  @!P0 LDC.64 R10, c[0x0][0x390] ;  /* 0x0000e400ff0a8b82 */ /* 0x000f220000000a00 */
[----:B-1----:R-:W-:-:S04]  /*0850*/  @P1 LEA R6, P3, R8, R6, 0x2 ;  /* 0x0000000608061211 */ /* 0x002fc800078610ff */
[----:B------:R-:W-:Y:S01]  /*0860*/  @P1 LEA.HI.X R7, R8, R7, R13, 0x2, P3 ;  /* 0x0000000708071211 */ /* 0x000fe200018f140d */
[----:B--2---:R-:W-:-:S04]  /*0870*/  @P1 IMAD.WIDE.U32 R18, R21, 0x4, R16 ;  /* 0x0000000415121825 */ /* 0x004fc800078e0010 */
[----:B0-----:R-:W2:Y:S01]  /*0880*/  @P1 LDG.E R13, desc[UR6][R6.64] ;  /* 0x00000006060d1981 */ /* 0x001ea2000c1e1900 */
[----:B------:R-:W-:Y:S01]  /*0890*/  @P1 IMAD.IADD R21, R21, 0x1, R0 ;  /* 0x0000000115151824 */ /* 0x000fe200078e0200 */
[----:B------:R-:W-:Y:S02]  /*08a0*/  @!P0 IADD3.X R0, PT, PT, RZ, R9, RZ, P2, !PT ;  /* 0x00000009ff008210 */ /* 0x000fe400017fe4ff */
[----:B------:R-:W2:Y:S01]  /*08b0*/  @P1 LDG.E R18, desc[UR6][R18.64] ;  /* 0x0000000612121981 */ /* 0x000ea2000c1e1900 */
[----:B---3--:R-:W-:Y:S01]  /*08c0*/  @!P0 LEA R14, P2, R2, R14, 0x2 ;  /* 0x0000000e020e8211 */ /* 0x008fe200078410ff */
[----:B------:R-:W-:-:S03]  /*08d0*/  @P1 IMAD.WIDE.U32 R16, R21, 0x4, R16 ;  /* 0x0000000415101825 */ /* 0x000fc600078e0010 */
[----:B------:R-:W-:Y:S02]  /*08e0*/  @!P0 LEA.HI.X R15, R2, R15, R0, 0x2, P2 ;  /* 0x0000000f020f8211 */ /* 0x000fe400010f1400 */
[----:B------:R-:W3:Y:S01]  /*08f0*/  @P1 LDG.E R0, desc[UR6][R6.64+0x4] ;  /* 0x0000040606001981 */ /* 0x000ee2000c1e1900 */
[----:B----4-:R-:W-:-:S03]  /*0900*/  @!P0 IMAD.WIDE.U32 R10, R5, 0x4, R10 ;  /* 0x00000004050a8825 */ /* 0x010fc600078e000a */
[----:B------:R-:W3:Y:S04]  /*0910*/  @P1 LDG.E R16, desc[UR6][R16.64] ;  /* 0x0000000610101981 */ /* 0x000ee8000c1e1900 */
[----:B------:R-:W4:Y:S04]  /*0920*/  @!P0 LDG.E R15, desc[UR6][R14.64] ;  /* 0x000000060e0f8981 */ /* 0x000f28000c1e1900 */
[----:B------:R-:W4:Y:S01]  /*0930*/  @!P0 LDG.E R10, desc[UR6][R10.64] ;  /* 0x000000060a0a8981 */ /* 0x000f22000c1e1900 */
[----:B--2---:R-:W-:-:S04]  /*0940*/  @P1 IMAD R13, R13, R18, R12 ;  /* 0x000000120d0d1224 */ /* 0x004fc800078e020c */
[----:B---3--:R-:W-:-:S04]  /*0950*/  @P1 IMAD R12, R0, R16, R13 ;  /* 0x00000010000c1224 */ /* 0x008fc800078e020d */
[----:B----4-:R-:W-:-:S07]  /*0960*/  @!P0 IMAD R12, R15, R10, R12 ;  /* 0x0000000a0f0c8224 */ /* 0x010fce00078e020c */
.L_x_2:
[----:B------:R-:W1:Y:S01]  /*0970*/  LDCU.64 UR4, c[0x0][0x398] ;  /* 0x00007300ff0477ac */ /* 0x000e620008000a00 */
[----:B------:R-:W-:-:S04]  /*0980*/  IADD3 R3, P0, PT, R3, R4, RZ ;  /* 0x0000000403037210 */ /* 0x000fc80007f1e0ff */
[----:B------:R-:W-:Y:S02]  /*0990*/  IADD3.X R0, PT, PT, RZ, R9, RZ, P0, !PT ;  /* 0x00000009ff007210 */ /* 0x000fe400007fe4ff */
[----:B-1----:R-:W-:-:S04]  /*09a0*/  LEA R2, P0, R3, UR4, 0x2 ;  /* 0x0000000403027c11 */ /* 0x002fc8000f8010ff */
[----:B------:R-:W-:-:S05]  /*09b0*/  LEA.HI.X R3, R3, UR5, R0, 0x2, P0 ;  /* 0x0000000503037c11 */ /* 0x000fca00080f1400 */
[----:B0-----:R-:W-:Y:S01]  /*09c0*/  STG.E desc[UR6][R2.64], R12 ;  /* 0x0000000c02007986 */ /* 0x001fe2000c101906 */
[----:B------:R-:W-:Y:S05]  /*09d0*/  EXIT ;  /* 0x000000000000794d */ /* 0x000fea0003800000 */
.L_x_4:
[----:B------:R-:W-:-:S00]  /*09e0*/  BRA `(.L_x_4) ;  /* 0xfffffffc00fc7947 */ /* 0x000fc0000383ffff */
[----:B------:R-:W-:-:S00]  /*09f0*/  NOP ;  /* 0x0000000000007918 */ /* 0x000fc00000000000 */
        /* <DEDUP_REMOVED lines=8> */
.L_x_5:


//--------------------- .nv.shared.reserved.0     --------------------------
	.section	.nv.shared.reserved.0,"aw",@nobits
	.weak		__nv_reservedSMEM_offset_0_alias
	.size		__nv_reservedSMEM_offset_0_alias, 0, 64
	.other		__nv_reservedSMEM_offset_0_alias,@"STO_CUDA_RESERVED_SHARED STV_DEFAULT"
__nv_reservedSMEM_offset_0_alias:
	.zero		0
	.zero		64


//--------------------- .nv.constant0._Z10MatMul_gpuiPiS_S_ --------------------------
	.section	.nv.constant0._Z10MatMul_gpuiPiS_S_,"a",@progbits
	.sectionflags	@""
	.align	4
.nv.constant0._Z10MatMul_gpuiPiS_S_:
	.zero		928


//--------------------- SYMBOLS --------------------------

	.type		.nv.reservedSmem.offset0,@object
	.size		.nv.reservedSmem.offset0,0x4
